//
// Generated by NVIDIA NVVM Compiler
//
// Compiler Build ID: CL-36424714
// Cuda compilation tools, release 13.0, V13.0.88
// Based on NVVM 20.0.0
//

.version 9.0
.target sm_100
.address_size 64

	// .globl	_Z20matrixMultiplicationPfS_S_
// shared_A has been demoted
// shared_B has been demoted
// shared_C has been demoted

.visible .entry _Z20matrixMultiplicationPfS_S_(
	.param .u64 .ptr .align 1 _Z20matrixMultiplicationPfS_S__param_0,
	.param .u64 .ptr .align 1 _Z20matrixMultiplicationPfS_S__param_1,
	.param .u64 .ptr .align 1 _Z20matrixMultiplicationPfS_S__param_2
)
{
	.reg .pred 	%p<5>;
	.reg .b32 	%r<39>;
	.reg .b32 	%f<103>;
	.reg .b64 	%rd<13>;
	// demoted variable
	.shared .align 4 .b8 shared_A[4096];
	// demoted variable
	.shared .align 4 .b8 shared_B[4096];
	// demoted variable
	.shared .align 4 .b8 shared_C[4096];
	ld.param.u64 	%rd3, [_Z20matrixMultiplicationPfS_S__param_0];
	ld.param.u64 	%rd4, [_Z20matrixMultiplicationPfS_S__param_1];
	ld.param.u64 	%rd5, [_Z20matrixMultiplicationPfS_S__param_2];
	mov.u32 	%r18, %ctaid.x;
	mov.u32 	%r19, %ntid.x;
	mov.u32 	%r1, %tid.x;
	mad.lo.s32 	%r2, %r18, %r19, %r1;
	mov.u32 	%r20, %ctaid.y;
	mov.u32 	%r21, %ntid.y;
	mov.u32 	%r3, %tid.y;
	mad.lo.s32 	%r4, %r20, %r21, %r3;
	shl.b32 	%r22, %r3, 7;
	mov.u32 	%r23, shared_C;
	add.s32 	%r24, %r23, %r22;
	shl.b32 	%r25, %r1, 2;
	add.s32 	%r5, %r24, %r25;
	mov.b32 	%r26, 0;
	st.shared.u32 	[%r5], %r26;
	setp.gt.u32 	%p1, %r4, 4095;
	setp.gt.s32 	%p2, %r2, 4095;
	mov.f32 	%f102, 0f00000000;
	or.pred  	%p3, %p1, %p2;
	@%p3 bra 	$L__BB0_3;
	shl.b32 	%r28, %r4, 12;
	or.b32  	%r36, %r28, %r1;
	mov.u32 	%r30, shared_A;
	add.s32 	%r7, %r30, %r22;
	add.s32 	%r8, %r7, %r25;
	shl.b32 	%r32, %r3, 12;
	mov.u32 	%r33, shared_B;
	add.s32 	%r10, %r33, %r25;
	add.s32 	%r9, %r10, %r22;
	add.s32 	%r37, %r2, %r32;
	cvta.to.global.u64 	%rd1, %rd3;
	cvta.to.global.u64 	%rd2, %rd4;
	mov.b32 	%r38, 0;
$L__BB0_2:
	mul.wide.u32 	%rd6, %r36, 4;
	add.s64 	%rd7, %rd1, %rd6;
	ld.global.f32 	%f4, [%rd7];
	st.shared.f32 	[%r8], %f4;
	mul.wide.u32 	%rd8, %r37, 4;
	add.s64 	%rd9, %rd2, %rd8;
	ld.global.f32 	%f5, [%rd9];
	st.shared.f32 	[%r9], %f5;
	bar.sync 	0;
	ld.shared.f32 	%f6, [%r5];
	ld.shared.f32 	%f7, [%r7];
	ld.shared.f32 	%f8, [%r10];
	fma.rn.f32 	%f9, %f7, %f8, %f6;
	ld.shared.f32 	%f10, [%r7+4];
	ld.shared.f32 	%f11, [%r10+128];
	fma.rn.f32 	%f12, %f10, %f11, %f9;
	ld.shared.f32 	%f13, [%r7+8];
	ld.shared.f32 	%f14, [%r10+256];
	fma.rn.f32 	%f15, %f13, %f14, %f12;
	ld.shared.f32 	%f16, [%r7+12];
	ld.shared.f32 	%f17, [%r10+384];
	fma.rn.f32 	%f18, %f16, %f17, %f15;
	ld.shared.f32 	%f19, [%r7+16];
	ld.shared.f32 	%f20, [%r10+512];
	fma.rn.f32 	%f21, %f19, %f20, %f18;
	ld.shared.f32 	%f22, [%r7+20];
	ld.shared.f32 	%f23, [%r10+640];
	fma.rn.f32 	%f24, %f22, %f23, %f21;
	ld.shared.f32 	%f25, [%r7+24];
	ld.shared.f32 	%f26, [%r10+768];
	fma.rn.f32 	%f27, %f25, %f26, %f24;
	ld.shared.f32 	%f28, [%r7+28];
	ld.shared.f32 	%f29, [%r10+896];
	fma.rn.f32 	%f30, %f28, %f29, %f27;
	ld.shared.f32 	%f31, [%r7+32];
	ld.shared.f32 	%f32, [%r10+1024];
	fma.rn.f32 	%f33, %f31, %f32, %f30;
	ld.shared.f32 	%f34, [%r7+36];
	ld.shared.f32 	%f35, [%r10+1152];
	fma.rn.f32 	%f36, %f34, %f35, %f33;
	ld.shared.f32 	%f37, [%r7+40];
	ld.shared.f32 	%f38, [%r10+1280];
	fma.rn.f32 	%f39, %f37, %f38, %f36;
	ld.shared.f32 	%f40, [%r7+44];
	ld.shared.f32 	%f41, [%r10+1408];
	fma.rn.f32 	%f42, %f40, %f41, %f39;
	ld.shared.f32 	%f43, [%r7+48];
	ld.shared.f32 	%f44, [%r10+1536];
	fma.rn.f32 	%f45, %f43, %f44, %f42;
	ld.shared.f32 	%f46, [%r7+52];
	ld.shared.f32 	%f47, [%r10+1664];
	fma.rn.f32 	%f48, %f46, %f47, %f45;
	ld.shared.f32 	%f49, [%r7+56];
	ld.shared.f32 	%f50, [%r10+1792];
	fma.rn.f32 	%f51, %f49, %f50, %f48;
	ld.shared.f32 	%f52, [%r7+60];
	ld.shared.f32 	%f53, [%r10+1920];
	fma.rn.f32 	%f54, %f52, %f53, %f51;
	ld.shared.f32 	%f55, [%r7+64];
	ld.shared.f32 	%f56, [%r10+2048];
	fma.rn.f32 	%f57, %f55, %f56, %f54;
	ld.shared.f32 	%f58, [%r7+68];
	ld.shared.f32 	%f59, [%r10+2176];
	fma.rn.f32 	%f60, %f58, %f59, %f57;
	ld.shared.f32 	%f61, [%r7+72];
	ld.shared.f32 	%f62, [%r10+2304];
	fma.rn.f32 	%f63, %f61, %f62, %f60;
	ld.shared.f32 	%f64, [%r7+76];
	ld.shared.f32 	%f65, [%r10+2432];
	fma.rn.f32 	%f66, %f64, %f65, %f63;
	ld.shared.f32 	%f67, [%r7+80];
	ld.shared.f32 	%f68, [%r10+2560];
	fma.rn.f32 	%f69, %f67, %f68, %f66;
	ld.shared.f32 	%f70, [%r7+84];
	ld.shared.f32 	%f71, [%r10+2688];
	fma.rn.f32 	%f72, %f70, %f71, %f69;
	ld.shared.f32 	%f73, [%r7+88];
	ld.shared.f32 	%f74, [%r10+2816];
	fma.rn.f32 	%f75, %f73, %f74, %f72;
	ld.shared.f32 	%f76, [%r7+92];
	ld.shared.f32 	%f77, [%r10+2944];
	fma.rn.f32 	%f78, %f76, %f77, %f75;
	ld.shared.f32 	%f79, [%r7+96];
	ld.shared.f32 	%f80, [%r10+3072];
	fma.rn.f32 	%f81, %f79, %f80, %f78;
	ld.shared.f32 	%f82, [%r7+100];
	ld.shared.f32 	%f83, [%r10+3200];
	fma.rn.f32 	%f84, %f82, %f83, %f81;
	ld.shared.f32 	%f85, [%r7+104];
	ld.shared.f32 	%f86, [%r10+3328];
	fma.rn.f32 	%f87, %f85, %f86, %f84;
	ld.shared.f32 	%f88, [%r7+108];
	ld.shared.f32 	%f89, [%r10+3456];
	fma.rn.f32 	%f90, %f88, %f89, %f87;
	ld.shared.f32 	%f91, [%r7+112];
	ld.shared.f32 	%f92, [%r10+3584];
	fma.rn.f32 	%f93, %f91, %f92, %f90;
	ld.shared.f32 	%f94, [%r7+116];
	ld.shared.f32 	%f95, [%r10+3712];
	fma.rn.f32 	%f96, %f94, %f95, %f93;
	ld.shared.f32 	%f97, [%r7+120];
	ld.shared.f32 	%f98, [%r10+3840];
	fma.rn.f32 	%f99, %f97, %f98, %f96;
	ld.shared.f32 	%f100, [%r7+124];
	ld.shared.f32 	%f101, [%r10+3968];
	fma.rn.f32 	%f102, %f100, %f101, %f99;
	st.shared.f32 	[%r5], %f102;
	add.s32 	%r38, %r38, 1;
	add.s32 	%r37, %r37, 131072;
	add.s32 	%r36, %r36, 32;
	setp.ne.s32 	%p4, %r38, 128;
	@%p4 bra 	$L__BB0_2;
$L__BB0_3:
	cvta.to.global.u64 	%rd10, %rd5;
	shl.b32 	%r34, %r4, 12;
	add.s32 	%r35, %r34, %r2;
	mul.wide.s32 	%rd11, %r35, 4;
	add.s64 	%rd12, %rd10, %rd11;
	st.global.f32 	[%rd12], %f102;
	ret;

}


// ===== COMPILED SASS (sm_100) =====

	.target	sm_100

	.elftype	@"ET_EXEC"


//--------------------- .note.nv.tkinfo           --------------------------
	.section	.note.nv.tkinfo,"",@"SHT_NOTE"
	.sectionflags	@"SHF_NOTE_NV_TKINFO"
	.tkinfo
        /*0018*/ 	.word	0x00000002
        /*0030*/ 	.string	""
        /*0030*/ 	.string	"ptxas"
        /*0030*/ 	.string	"Cuda compilation tools, release 13.0, V13.0.88"
        /*0030*/ 	.string	"Build cuda_13.0.r13.0/compiler.36424714_0"
        /*0030*/ 	.string	"-arch sm_100 -m 64 "



//--------------------- .note.nv.cuinfo           --------------------------
	.section	.note.nv.cuinfo,"",@"SHT_NOTE"
	.sectionflags	@"SHF_NOTE_NV_CUINFO"
        /*0018*/ 	.short	0x0002
        /*001a*/ 	.short	0x0064
        /*001c*/ 	.short	0x0082
	.zero		2


//--------------------- .nv.info                  --------------------------
	.section	.nv.info,"",@"SHT_CUDA_INFO"
	.align	4


	//----- nvinfo : EIATTR_REGCOUNT
	.align		4
        /*0000*/ 	.byte	0x04, 0x2f
        /*0002*/ 	.short	(.L_1 - .L_0)
	.align		4
.L_0:
        /*0004*/ 	.word	index@(_Z20matrixMultiplicationPfS_S_)
        /*0008*/ 	.word	0x0000001e


	//----- nvinfo : EIATTR_FRAME_SIZE
	.align		4
.L_1:
        /*000c*/ 	.byte	0x04, 0x11
        /*000e*/ 	.short	(.L_3 - .L_2)
	.align		4
.L_2:
        /*0010*/ 	.word	index@(_Z20matrixMultiplicationPfS_S_)
        /*0014*/ 	.word	0x00000000


	//----- nvinfo : EIATTR_MIN_STACK_SIZE
	.align		4
.L_3:
        /*0018*/ 	.byte	0x04, 0x12
        /*001a*/ 	.short	(.L_5 - .L_4)
	.align		4
.L_4:
        /*001c*/ 	.word	index@(_Z20matrixMultiplicationPfS_S_)
        /*0020*/ 	.word	0x00000000
.L_5:


//--------------------- .nv.compat                --------------------------
	.section	.nv.compat,"",@"SHT_CUDA_COMPAT_INFO"
	.align	4
        /*0000*/ 	.byte	0x02, 0x09, 0x00, 0x00, 0x02, 0x02, 0x01, 0x00, 0x02, 0x05, 0x05, 0x00, 0x03, 0x07, 0x01, 0x01
        /*0010*/ 	.byte	0x02, 0x03, 0x00, 0x00, 0x02, 0x06, 0x01, 0x00, 0x04, 0x0b, 0x08, 0x00, 0x09, 0x00, 0x00, 0x00
        /*0020*/ 	.byte	0x00, 0x00, 0x00, 0x00


//--------------------- .nv.info._Z20matrixMultiplicationPfS_S_ --------------------------
	.section	.nv.info._Z20matrixMultiplicationPfS_S_,"",@"SHT_CUDA_INFO"
	.sectionflags	@""
	.align	4


	//----- nvinfo : EIATTR_CUDA_API_VERSION
	.align		4
        /*0000*/ 	.byte	0x04, 0x37
        /*0002*/ 	.short	(.L_7 - .L_6)
.L_6:
        /*0004*/ 	.word	0x00000082


	//----- nvinfo : EIATTR_KPARAM_INFO
	.align		4
.L_7:
        /*0008*/ 	.byte	0x04, 0x17
        /*000a*/ 	.short	(.L_9 - .L_8)
.L_8:
        /*000c*/ 	.word	0x00000000
        /*0010*/ 	.short	0x0002
        /*0012*/ 	.short	0x0010
        /*0014*/ 	.byte	0x00, 0xf5, 0x21, 0x00


	//----- nvinfo : EIATTR_KPARAM_INFO
	.align		4
.L_9:
        /*0018*/ 	.byte	0x04, 0x17
        /*001a*/ 	.short	(.L_11 - .L_10)
.L_10:
        /*001c*/ 	.word	0x00000000
        /*0020*/ 	.short	0x0001
        /*0022*/ 	.short	0x0008
        /*0024*/ 	.byte	0x00, 0xf5, 0x21, 0x00


	//----- nvinfo : EIATTR_KPARAM_INFO
	.align		4
.L_11:
        /*0028*/ 	.byte	0x04, 0x17
        /*002a*/ 	.short	(.L_13 - .L_12)
.L_12:
        /*002c*/ 	.word	0x00000000
        /*0030*/ 	.short	0x0000
        /*0032*/ 	.short	0x0000
        /*0034*/ 	.byte	0x00, 0xf5, 0x21, 0x00


	//----- nvinfo : EIATTR_SPARSE_MMA_MASK
	.align		4
.L_13:
        /*0038*/ 	.byte	0x03, 0x50
        /*003a*/ 	.short	0x0000


	//----- nvinfo : EIATTR_MAXREG_COUNT
	.align		4
        /*003c*/ 	.byte	0x03, 0x1b
        /*003e*/ 	.short	0x00ff


	//----- nvinfo : EIATTR_NUM_BARRIERS
	.align		4
        /*0040*/ 	.byte	0x02, 0x4c
        /*0042*/ 	.byte	0x01
	.zero		1


	//----- nvinfo : EIATTR_MERCURY_ISA_VERSION
	.align		4
        /*0044*/ 	.byte	0x03, 0x5f
        /*0046*/ 	.short	0x0101


	//----- nvinfo : EIATTR_VRC_CTA_INIT_COUNT
	.align		4
        /*0048*/ 	.byte	0x02, 0x4a
	.zero		1
	.zero		1


	//----- nvinfo : EIATTR_EXIT_INSTR_OFFSETS
	.align		4
        /*004c*/ 	.byte	0x04, 0x1c
        /*004e*/ 	.short	(.L_15 - .L_14)


	//   ....[0]....
.L_14:
        /*0050*/ 	.word	0x000007e0


	//----- nvinfo : EIATTR_CRS_STACK_SIZE
	.align		4
.L_15:
        /*0054*/ 	.byte	0x04, 0x1e
        /*0056*/ 	.short	(.L_17 - .L_16)
.L_16:
        /*0058*/ 	.word	0x00000000


	//----- nvinfo : EIATTR_CBANK_PARAM_SIZE
	.align		4
.L_17:
        /*005c*/ 	.byte	0x03, 0x19
        /*005e*/ 	.short	0x0018


	//----- nvinfo : EIATTR_PARAM_CBANK
	.align		4
        /*0060*/ 	.byte	0x04, 0x0a
        /*0062*/ 	.short	(.L_19 - .L_18)
	.align		4
.L_18:
        /*0064*/ 	.word	index@(.nv.constant0._Z20matrixMultiplicationPfS_S_)
        /*0068*/ 	.short	0x0380
        /*006a*/ 	.short	0x0018


	//----- nvinfo : EIATTR_SW_WAR
	.align		4
.L_19:
        /*006c*/ 	.byte	0x04, 0x36
        /*006e*/ 	.short	(.L_21 - .L_20)
.L_20:
        /*0070*/ 	.word	0x00000008
.L_21:


//--------------------- .nv.callgraph             --------------------------
	.section	.nv.callgraph,"",@"SHT_CUDA_CALLGRAPH"
	.align	4
	.sectionentsize	8
	.align		4
        /*0000*/ 	.word	0x00000000
	.align		4
        /*0004*/ 	.word	0xffffffff
	.align		4
        /*0008*/ 	.word	0x00000000
	.align		4
        /*000c*/ 	.word	0xfffffffe
	.align		4
        /*0010*/ 	.word	0x00000000
	.align		4
        /*0014*/ 	.word	0xfffffffd
	.align		4
        /*0018*/ 	.word	0x00000000
	.align		4
        /*001c*/ 	.word	0xfffffffc


//--------------------- .text._Z20matrixMultiplicationPfS_S_ --------------------------
	.section	.text._Z20matrixMultiplicationPfS_S_,"ax",@progbits
	.align	128
        .global         _Z20matrixMultiplicationPfS_S_
        .type           _Z20matrixMultiplicationPfS_S_,@function
        .size           _Z20matrixMultiplicationPfS_S_,(.L_x_3 - _Z20matrixMultiplicationPfS_S_)
        .other          _Z20matrixMultiplicationPfS_S_,@"STO_CUDA_ENTRY STV_DEFAULT"
_Z20matrixMultiplicationPfS_S_:
.text._Z20matrixMultiplicationPfS_S_:
[----:B------:R-:W-:Y:S01]  /*0000*/  LDC R1, c[0x0][0x37c] ;  /* 0x0000df00ff017b82 */ /* 0x000fe20000000800 */
[----:B------:R-:W0:Y:S07]  /*0010*/  S2R R4, SR_TID.Y ;  /* 0x0000000000047919 */ /* 0x000e2e0000002200 */
[----:B------:R-:W1:Y:S01]  /*0020*/  S2UR UR7, SR_CgaCtaId ;  /* 0x00000000000779c3 */ /* 0x000e620000008800 */
[----:B------:R-:W-:Y:S01]  /*0030*/  UMOV UR5, 0x400 ;  /* 0x0000040000057882 */ /* 0x000fe20000000000 */
[----:B------:R-:W2:Y:S01]  /*0040*/  LDCU.64 UR8, c[0x0][0x358] ;  /* 0x00006b00ff0877ac */ /* 0x000ea20008000a00 */
[----:B------:R-:W3:Y:S01]  /*0050*/  S2R R9, SR_TID.X ;  /* 0x0000000000097919 */ /* 0x000ee20000002100 */
[----:B------:R-:W-:Y:S01]  /*0060*/  HFMA2 R5, -RZ, RZ, 0, 0 ;  /* 0x00000000ff057431 */ /* 0x000fe200000001ff */
[----:B------:R-:W-:-:S03]  /*0070*/  UIADD3 UR4, UPT, UPT, UR5, 0x2000, URZ ;  /* 0x0000200005047890 */ /* 0x000fc6000fffe0ff */
[----:B------:R-:W4:Y:S08]  /*0080*/  S2UR UR6, SR_CTAID.X ;  /* 0x00000000000679c3 */ /* 0x000f300000002500 */
[----:B------:R-:W4:Y:S08]  /*0090*/  LDC R18, c[0x0][0x360] ;  /* 0x0000d800ff127b82 */ /* 0x000f300000000800 */
[----:B------:R-:W5:Y:S01]  /*00a0*/  S2UR UR10, SR_CTAID.Y ;  /* 0x00000000000a79c3 */ /* 0x000f620000002600 */
[----:B-1----:R-:W-:-:S06]  /*00b0*/  ULEA UR4, UR7, UR4, 0x18 ;  /* 0x0000000407047291 */ /* 0x002fcc000f8ec0ff */
[----:B0-----:R-:W-:Y:S01]  /*00c0*/  LEA R16, R4, UR4, 0x7 ;  /* 0x0000000404107c11 */ /* 0x001fe2000f8e38ff */
[----:B------:R-:W5:Y:S03]  /*00d0*/  LDC R17, c[0x0][0x364] ;  /* 0x0000d900ff117b82 */ /* 0x000f660000000800 */
[----:B---3--:R-:W-:Y:S01]  /*00e0*/  LEA R16, R9, R16, 0x2 ;  /* 0x0000001009107211 */ /* 0x008fe200078e10ff */
[----:B----4-:R-:W-:-:S04]  /*00f0*/  IMAD R18, R18, UR6, R9 ;  /* 0x0000000612127c24 */ /* 0x010fc8000f8e0209 */
[----:B------:R0:W-:Y:S01]  /*0100*/  STS [R16], RZ ;  /* 0x000000ff10007388 */ /* 0x0001e20000000800 */
[----:B------:R-:W-:Y:S01]  /*0110*/  ISETP.GT.AND P0, PT, R18, 0xfff, PT ;  /* 0x00000fff1200780c */ /* 0x000fe20003f04270 */
[----:B-----5:R-:W-:-:S05]  /*0120*/  IMAD R17, R17, UR10, R4 ;  /* 0x0000000a11117c24 */ /* 0x020fca000f8e0204 */
[----:B------:R-:W-:-:S13]  /*0130*/  ISETP.GT.U32.OR P0, PT, R17, 0xfff, P0 ;  /* 0x00000fff1100780c */ /* 0x000fda0000704470 */
[----:B0-2---:R-:W-:Y:S05]  /*0140*/  @P0 BRA `(.L_x_0) ;  /* 0x0000000400940947 */ /* 0x005fea0003800000 */
[----:B------:R-:W0:Y:S01]  /*0150*/  LDC.64 R22, c[0x0][0x380] ;  /* 0x0000e000ff167b82 */ /* 0x000e220000000a00 */
[----:B------:R-:W-:Y:S01]  /*0160*/  UIADD3 UR4, UPT, UPT, UR5, 0x1000, URZ ;  /* 0x0000100005047890 */ /* 0x000fe2000fffe0ff */
[----:B------:R-:W-:Y:S01]  /*0170*/  SHF.L.U32 R2, R17, 0xc, RZ ;  /* 0x0000000c11027819 */ /* 0x000fe200000006ff */
[----:B------:R-:W-:Y:S01]  /*0180*/  ULEA UR6, UR7, UR5, 0x18 ;  /* 0x0000000507067291 */ /* 0x000fe2000f8ec0ff */
[C---:B------:R-:W-:Y:S01]  /*0190*/  LEA R3, R4.reuse, R18, 0xc ;  /* 0x0000001204037211 */ /* 0x040fe200078e60ff */
[----:B------:R-:W-:Y:S01]  /*01a0*/  ULEA UR4, UR7, UR4, 0x18 ;  /* 0x0000000407047291 */ /* 0x000fe2000f8ec0ff */
[----:B------:R-:W-:Y:S02]  /*01b0*/  MOV R0, RZ ;  /* 0x000000ff00007202 */ /* 0x000fe40000000f00 */
[----:B------:R-:W1:Y:S01]  /*01c0*/  LDC.64 R20, c[0x0][0x388] ;  /* 0x0000e200ff147b82 */ /* 0x000e620000000a00 */
[----:B------:R-:W-:Y:S02]  /*01d0*/  LEA R7, R4, UR6, 0x7 ;  /* 0x0000000604077c11 */ /* 0x000fe4000f8e38ff */
[----:B------:R-:W-:-:S02]  /*01e0*/  LEA R5, R9, UR4, 0x2 ;  /* 0x0000000409057c11 */ /* 0x000fc4000f8e10ff */
[----:B------:R-:W-:Y:S02]  /*01f0*/  LOP3.LUT R2, R2, R9, RZ, 0xfc, !PT ;  /* 0x0000000902027212 */ /* 0x000fe400078efcff */
[----:B------:R-:W-:Y:S02]  /*0200*/  LEA R6, R9, R7, 0x2 ;  /* 0x0000000709067211 */ /* 0x000fe400078e10ff */
[----:B------:R-:W-:-:S07]  /*0210*/  LEA R4, R4, R5, 0x7 ;  /* 0x0000000504047211 */ /* 0x000fce00078e38ff */
.L_x_1:
[----:B0-2---:R-:W-:-:S04]  /*0220*/  IMAD.WIDE.U32 R10, R2, 0x4, R22 ;  /* 0x00000004020a7825 */ /* 0x005fc800078e0016 */
[----:B-1----:R-:W-:Y:S02]  /*0230*/  IMAD.WIDE.U32 R8, R3, 0x4, R20 ;  /* 0x0000000403087825 */ /* 0x002fe400078e0014 */
[----:B------:R-:W2:Y:S04]  /*0240*/  LDG.E R11, desc[UR8][R10.64] ;  /* 0x000000080a0b7981 */ /* 0x000ea8000c1e1900 */
[----:B------:R-:W3:Y:S01]  /*0250*/  LDG.E R9, desc[UR8][R8.64] ;  /* 0x0000000808097981 */ /* 0x000ee2000c1e1900 */
[----:B------:R-:W-:Y:S05]  /*0260*/  WARPSYNC.ALL ;  /* 0x0000000000007948 */ /* 0x000fea0003800000 */
[----:B------:R-:W-:-:S02]  /*0270*/  IADD3 R0, PT, PT, R0, 0x1, RZ ;  /* 0x0000000100007810 */ /* 0x000fc40007ffe0ff */
[----:B------:R-:W-:Y:S02]  /*0280*/  IADD3 R2, PT, PT, R2, 0x20, RZ ;  /* 0x0000002002027810 */ /* 0x000fe40007ffe0ff */
[----:B------:R-:W-:Y:S02]  /*0290*/  ISETP.NE.AND P0, PT, R0, 0x80, PT ;  /* 0x000000800000780c */ /* 0x000fe40003f05270 */
[----:B------:R-:W-:Y:S01]  /*02a0*/  IADD3 R3, PT, PT, R3, 0x20000, RZ ;  /* 0x0002000003037810 */ /* 0x000fe20007ffe0ff */
[----:B--2---:R-:W-:Y:S04]  /*02b0*/  STS [R6], R11 ;  /* 0x0000000b06007388 */ /* 0x004fe80000000800 */
[----:B---3--:R-:W-:Y:S01]  /*02c0*/  STS [R4], R9 ;  /* 0x0000000904007388 */ /* 0x008fe20000000800 */
[----:B------:R-:W-:Y:S06]  /*02d0*/  BAR.SYNC.DEFER_BLOCKING 0x0 ;  /* 0x0000000000007b1d */ /* 0x000fec0000010000 */
[----:B------:R-:W-:Y:S04]  /*02e0*/  LDS R25, [R16] ;  /* 0x0000000010197984 */ /* 0x000fe80000000800 */
[----:B------:R-:W-:Y:S04]  /*02f0*/  LDS R24, [R5] ;  /* 0x0000000005187984 */ /* 0x000fe80000000800 */
[----:B------:R-:W0:Y:S04]  /*0300*/  LDS.128 R12, [R7] ;  /* 0x00000000070c7984 */ /* 0x000e280000000c00 */
[----:B------:R-:W1:Y:S04]  /*0310*/  LDS R27, [R5+0x80] ;  /* 0x00008000051b7984 */ /* 0x000e680000000800 */
[----:B------:R-:W2:Y:S04]  /*0320*/  LDS R19, [R5+0x100] ;  /* 0x0001000005137984 */ /* 0x000ea80000000800 */
[----:B------:R-:W-:Y:S01]  /*0330*/  LDS.128 R8, [R7+0x10] ;  /* 0x0000100007087984 */ /* 0x000fe20000000c00 */
[----:B0-----:R-:W-:-:S03]  /*0340*/  FFMA R12, R12, R24, R25 ;  /* 0x000000180c0c7223 */ /* 0x001fc60000000019 */
[----:B------:R-:W0:Y:S01]  /*0350*/  LDS R25, [R5+0x180] ;  /* 0x0001800005197984 */ /* 0x000e220000000800 */
[----:B-1----:R-:W-:-:S03]  /*0360*/  FFMA R24, R27, R13, R12 ;  /* 0x0000000d1b187223 */ /* 0x002fc6000000000c */
[----:B------:R-:W1:Y:S01]  /*0370*/  LDS R13, [R5+0x200] ;  /* 0x00020000050d7984 */ /* 0x000e620000000800 */
[----:B--2---:R-:W-:-:S03]  /*0380*/  FFMA R14, R19, R14, R24 ;  /* 0x0000000e130e7223 */ /* 0x004fc60000000018 */
[----:B------:R-:W2:Y:S04]  /*0390*/  LDS R12, [R5+0x280] ;  /* 0x00028000050c7984 */ /* 0x000ea80000000800 */
[----:B------:R-:W3:Y:S01]  /*03a0*/  LDS R19, [R5+0x300] ;  /* 0x0003000005137984 */ /* 0x000ee20000000800 */
[----:B0-----:R-:W-:-:S03]  /*03b0*/  FFMA R15, R25, R15, R14 ;  /* 0x0000000f190f7223 */ /* 0x001fc6000000000e */
[----:B------:R-:W0:Y:S01]  /*03c0*/  LDS R25, [R5+0x380] ;  /* 0x0003800005197984 */ /* 0x000e220000000800 */
[----:B-1----:R-:W-:-:S03]  /*03d0*/  FFMA R13, R8, R13, R15 ;  /* 0x0000000d080d7223 */ /* 0x002fc6000000000f */
[----:B------:R-:W-:Y:S01]  /*03e0*/  LDS R8, [R5+0x480] ;  /* 0x0004800005087984 */ /* 0x000fe20000000800 */
[----:B--2---:R-:W-:-:S03]  /*03f0*/  FFMA R24, R12, R9, R13 ;  /* 0x000000090c187223 */ /* 0x004fc6000000000d */
[----:B------:R-:W-:Y:S01]  /*0400*/  LDS R9, [R5+0x400] ;  /* 0x0004000005097984 */ /* 0x000fe20000000800 */
[----:B---3--:R-:W-:-:S03]  /*0410*/  FFMA R10, R19, R10, R24 ;  /* 0x0000000a130a7223 */ /* 0x008fc60000000018 */
[----:B------:R-:W1:Y:S04]  /*0420*/  LDS.128 R12, [R7+0x20] ;  /* 0x00002000070c7984 */ /* 0x000e680000000c00 */
[----:B------:R-:W2:Y:S01]  /*0430*/  LDS R19, [R5+0x500] ;  /* 0x0005000005137984 */ /* 0x000ea20000000800 */
[----:B0-----:R-:W-:-:S03]  /*0440*/  FFMA R11, R25, R11, R10 ;  /* 0x0000000b190b7223 */ /* 0x001fc6000000000a */
[----:B------:R-:W0:Y:S01]  /*0450*/  LDS R25, [R5+0x580] ;  /* 0x0005800005197984 */ /* 0x000e220000000800 */
[----:B-1----:R-:W-:-:S03]  /*0460*/  FFMA R9, R12, R9, R11 ;  /* 0x000000090c097223 */ /* 0x002fc6000000000b */
[----:B------:R-:W-:Y:S01]  /*0470*/  LDS R12, [R5+0x680] ;  /* 0x00068000050c7984 */ /* 0x000fe20000000800 */
[----:B------:R-:W-:-:S03]  /*0480*/  FFMA R24, R8, R13, R9 ;  /* 0x0000000d08187223 */ /* 0x000fc60000000009 */
[----:B------:R-:W-:Y:S01]  /*0490*/  LDS R13, [R5+0x600] ;  /* 0x00060000050d7984 */ /* 0x000fe20000000800 */
[----:B--2---:R-:W-:-:S03]  /*04a0*/  FFMA R14, R19, R14, R24 ;  /* 0x0000000e130e7223 */ /* 0x004fc60000000018 */
        /* <DEDUP_REMOVED lines=18> */
[----:B------:R-:W1:Y:S01]  /*05d0*/  LDS.128 R8, [R7+0x50] ;  /* 0x0000500007087984 */ /* 0x000e620000000c00 */
[----:B0-----:R-:W-:-:S03]  /*05e0*/  FFMA R15, R25, R15, R14 ;  /* 0x0000000f190f7223 */ /* 0x001fc6000000000e */
[----:B------:R-:W-:Y:S04]  /*05f0*/  LDS R24, [R5+0xc80] ;  /* 0x000c800005187984 */ /* 0x000fe80000000800 */
[----:B------:R-:W0:Y:S04]  /*0600*/  LDS R25, [R5+0xb00] ;  /* 0x000b000005197984 */ /* 0x000e280000000800 */
[----:B------:R-:W-:Y:S01]  /*0610*/  LDS R19, [R5+0xd00] ;  /* 0x000d000005137984 */ /* 0x000fe20000000800 */
[----:B-1----:R-:W-:-:S03]  /*0620*/  FFMA R13, R8, R13, R15 ;  /* 0x0000000d080d7223 */ /* 0x002fc6000000000f */
[----:B------:R-:W1:Y:S01]  /*0630*/  LDS R8, [R5+0xb80] ;  /* 0x000b800005087984 */ /* 0x000e620000000800 */
[----:B------:R-:W-:-:S03]  /*0640*/  FFMA R26, R12, R9, R13 ;  /* 0x000000090c1a7223 */ /* 0x000fc6000000000d */
[----:B------:R-:W-:Y:S01]  /*0650*/  LDS R9, [R5+0xc00] ;  /* 0x000c000005097984 */ /* 0x000fe20000000800 */
[----:B0-----:R-:W-:-:S03]  /*0660*/  FFMA R25, R25, R10, R26 ;  /* 0x0000000a19197223 */ /* 0x001fc6000000001a */
[----:B------:R-:W0:Y:S01]  /*0670*/  LDS.128 R12, [R7+0x60] ;  /* 0x00006000070c7984 */ /* 0x000e220000000c00 */
[----:B-1----:R-:W-:-:S03]  /*0680*/  FFMA R11, R8, R11, R25 ;  /* 0x0000000b080b7223 */ /* 0x002fc60000000019 */
[----:B------:R-:W-:Y:S01]  /*0690*/  LDS R25, [R5+0xf80] ;  /* 0x000f800005197984 */ /* 0x000fe20000000800 */
[----:B0-----:R-:W-:-:S03]  /*06a0*/  FFMA R9, R12, R9, R11 ;  /* 0x000000090c097223 */ /* 0x001fc6000000000b */
[----:B------:R-:W0:Y:S01]  /*06b0*/  LDS R12, [R5+0xd80] ;  /* 0x000d8000050c7984 */ /* 0x000e220000000800 */
[----:B------:R-:W-:-:S03]  /*06c0*/  FFMA R26, R24, R13, R9 ;  /* 0x0000000d181a7223 */ /* 0x000fc60000000009 */
[----:B------:R-:W-:Y:S01]  /*06d0*/  LDS R13, [R5+0xe00] ;  /* 0x000e0000050d7984 */ /* 0x000fe20000000800 */
[----:B------:R-:W-:-:S03]  /*06e0*/  FFMA R19, R19, R14, R26 ;  /* 0x0000000e13137223 */ /* 0x000fc6000000001a */
[----:B------:R-:W1:Y:S04]  /*06f0*/  LDS.128 R8, [R7+0x70] ;  /* 0x0000700007087984 */ /* 0x000e680000000c00 */
[----:B------:R-:W2:Y:S04]  /*0700*/  LDS R24, [R5+0xe80] ;  /* 0x000e800005187984 */ /* 0x000ea80000000800 */
[----:B------:R-:W3:Y:S01]  /*0710*/  LDS R14, [R5+0xf00] ;  /* 0x000f0000050e7984 */ /* 0x000ee20000000800 */
[----:B0-----:R-:W-:-:S04]  /*0720*/  FFMA R15, R12, R15, R19 ;  /* 0x0000000f0c0f7223 */ /* 0x001fc80000000013 */
[----:B-1----:R-:W-:-:S04]  /*0730*/  FFMA R13, R8, R13, R15 ;  /* 0x0000000d080d7223 */ /* 0x002fc8000000000f */
[----:B--2---:R-:W-:-:S04]  /*0740*/  FFMA R9, R24, R9, R13 ;  /* 0x0000000918097223 */ /* 0x004fc8000000000d */
[----:B---3--:R-:W-:-:S04]  /*0750*/  FFMA R10, R14, R10, R9 ;  /* 0x0000000a0e0a7223 */ /* 0x008fc80000000009 */
[----:B------:R-:W-:-:S05]  /*0760*/  FFMA R11, R25, R11, R10 ;  /* 0x0000000b190b7223 */ /* 0x000fca000000000a */
[----:B------:R2:W-:Y:S01]  /*0770*/  STS [R16], R11 ;  /* 0x0000000b10007388 */ /* 0x0005e20000000800 */
[----:B------:R-:W-:Y:S05]  /*0780*/  @P0 BRA `(.L_x_1) ;  /* 0xfffffff800a40947 */ /* 0x000fea000383ffff */
[----:B------:R-:W-:-:S07]  /*0790*/  MOV R5, R11 ;  /* 0x0000000b00057202 */ /* 0x000fce0000000f00 */
.L_x_0:
[----:B------:R-:W0:Y:S01]  /*07a0*/  LDC.64 R2, c[0x0][0x390] ;  /* 0x0000e400ff027b82 */ /* 0x000e220000000a00 */
[----:B------:R-:W-:-:S05]  /*07b0*/  LEA R17, R17, R18, 0xc ;  /* 0x0000001211117211 */ /* 0x000fca00078e60ff */
[----:B0-----:R-:W-:-:S05]  /*07c0*/  IMAD.WIDE R2, R17, 0x4, R2 ;  /* 0x0000000411027825 */ /* 0x001fca00078e0202 */
[----:B------:R-:W-:Y:S01]  /*07d0*/  STG.E desc[UR8][R2.64], R5 ;  /* 0x0000000502007986 */ /* 0x000fe2000c101908 */
[----:B------:R-:W-:Y:S05]  /*07e0*/  EXIT ;  /* 0x000000000000794d */ /* 0x000fea0003800000 */
.L_x_2:
[----:B------:R-:W-:-:S00]  /*07f0*/  BRA `(.L_x_2) ;  /* 0xfffffffc00fc7947 */ /* 0x000fc0000383ffff */
[----:B------:R-:W-:-:S00]  /*0800*/  NOP ;  /* 0x0000000000007918 */ /* 0x000fc00000000000 */
[----:B------:R-:W-:-:S00]  /*0810*/  NOP ;  /* 0x0000000000007918 */ /* 0x000fc00000000000 */
[----:B------:R-:W-:-:S00]  /*0820*/  NOP ;  /* 0x0000000000007918 */ /* 0x000fc00000000000 */
[----:B------:R-:W-:-:S00]  /*0830*/  NOP ;  /* 0x0000000000007918 */ /* 0x000fc00000000000 */
[----:B------:R-:W-:-:S00]  /*0840*/  NOP ;  /* 0x0000000000007918 */ /* 0x000fc00000000000 */
[----:B------:R-:W-:-:S00]  /*0850*/  NOP ;  /* 0x0000000000007918 */ /* 0x000fc00000000000 */
[----:B------:R-:W-:-:S00]  /*0860*/  NOP ;  /* 0x0000000000007918 */ /* 0x000fc00000000000 */
[----:B------:R-:W-:-:S00]  /*0870*/  NOP ;  /* 0x0000000000007918 */ /* 0x000fc00000000000 */
.L_x_3:


//--------------------- .nv.shared._Z20matrixMultiplicationPfS_S_ --------------------------
	.section	.nv.shared._Z20matrixMultiplicationPfS_S_,"aw",@nobits
	.sectionflags	@""
	.align	4
.nv.shared._Z20matrixMultiplicationPfS_S_:
	.zero		13312


//--------------------- .nv.shared.reserved.0     --------------------------
	.section	.nv.shared.reserved.0,"aw",@nobits
	.weak		__nv_reservedSMEM_offset_0_alias
	.size		__nv_reservedSMEM_offset_0_alias, 0, 64
	.other		__nv_reservedSMEM_offset_0_alias,@"STO_CUDA_RESERVED_SHARED STV_DEFAULT"
__nv_reservedSMEM_offset_0_alias:
	.zero		0
	.zero		64


//--------------------- .nv.constant0._Z20matrixMultiplicationPfS_S_ --------------------------
	.section	.nv.constant0._Z20matrixMultiplicationPfS_S_,"a",@progbits
	.sectionflags	@""
	.align	4
.nv.constant0._Z20matrixMultiplicationPfS_S_:
	.zero		920


//--------------------- SYMBOLS --------------------------

	.type		.nv.reservedSmem.offset0,@object
	.size		.nv.reservedSmem.offset0,0x4
	.type		.nv.reservedSmem.cap,@object
	.size		.nv.reservedSmem.cap,0x4
